//
// Generated by NVIDIA NVVM Compiler
//
// Compiler Build ID: CL-36424714
// Cuda compilation tools, release 13.0, V13.0.88
// Based on NVVM 20.0.0
//

.version 9.0
.target sm_100
.address_size 64

	// .globl	_Z10foo_devicePi

.visible .entry _Z10foo_devicePi(
	.param .u64 .ptr .align 1 _Z10foo_devicePi_param_0
)
{
	.reg .b32 	%r<3>;
	.reg .b64 	%rd<5>;

	ld.param.u64 	%rd1, [_Z10foo_devicePi_param_0];
	cvta.to.global.u64 	%rd2, %rd1;
	mov.u32 	%r1, %tid.x;
	mul.lo.s32 	%r2, %r1, 7;
	mul.wide.u32 	%rd3, %r1, 4;
	add.s64 	%rd4, %rd2, %rd3;
	st.global.u32 	[%rd4], %r2;
	ret;

}


// ===== COMPILED SASS (sm_100) =====

	.target	sm_100

	.elftype	@"ET_EXEC"


//--------------------- .note.nv.tkinfo           --------------------------
	.section	.note.nv.tkinfo,"",@"SHT_NOTE"
	.sectionflags	@"SHF_NOTE_NV_TKINFO"
	.tkinfo
        /*0018*/ 	.word	0x00000002
        /*0030*/ 	.string	""
        /*0030*/ 	.string	"ptxas"
        /*0030*/ 	.string	"Cuda compilation tools, release 13.0, V13.0.88"
        /*0030*/ 	.string	"Build cuda_13.0.r13.0/compiler.36424714_0"
        /*0030*/ 	.string	"-arch sm_100 -m 64 "



//--------------------- .note.nv.cuinfo           --------------------------
	.section	.note.nv.cuinfo,"",@"SHT_NOTE"
	.sectionflags	@"SHF_NOTE_NV_CUINFO"
        /*0018*/ 	.short	0x0002
        /*001a*/ 	.short	0x0064
        /*001c*/ 	.short	0x0082
	.zero		2


//--------------------- .nv.info                  --------------------------
	.section	.nv.info,"",@"SHT_CUDA_INFO"
	.align	4


	//----- nvinfo : EIATTR_REGCOUNT
	.align		4
        /*0000*/ 	.byte	0x04, 0x2f
        /*0002*/ 	.short	(.L_1 - .L_0)
	.align		4
.L_0:
        /*0004*/ 	.word	index@(_Z10foo_devicePi)
        /*0008*/ 	.word	0x00000008


	//----- nvinfo : EIATTR_FRAME_SIZE
	.align		4
.L_1:
        /*000c*/ 	.byte	0x04, 0x11
        /*000e*/ 	.short	(.L_3 - .L_2)
	.align		4
.L_2:
        /*0010*/ 	.word	index@(_Z10foo_devicePi)
        /*0014*/ 	.word	0x00000000


	//----- nvinfo : EIATTR_MIN_STACK_SIZE
	.align		4
.L_3:
        /*0018*/ 	.byte	0x04, 0x12
        /*001a*/ 	.short	(.L_5 - .L_4)
	.align		4
.L_4:
        /*001c*/ 	.word	index@(_Z10foo_devicePi)
        /*0020*/ 	.word	0x00000000
.L_5:


//--------------------- .nv.compat                --------------------------
	.section	.nv.compat,"",@"SHT_CUDA_COMPAT_INFO"
	.align	4
        /*0000*/ 	.byte	0x02, 0x09, 0x00, 0x00, 0x02, 0x02, 0x01, 0x00, 0x02, 0x05, 0x05, 0x00, 0x03, 0x07, 0x01, 0x01
        /*0010*/ 	.byte	0x02, 0x03, 0x00, 0x00, 0x02, 0x06, 0x01, 0x00, 0x04, 0x0b, 0x08, 0x00, 0x09, 0x00, 0x00, 0x00
        /*0020*/ 	.byte	0x00, 0x00, 0x00, 0x00


//--------------------- .nv.info._Z10foo_devicePi --------------------------
	.section	.nv.info._Z10foo_devicePi,"",@"SHT_CUDA_INFO"
	.sectionflags	@""
	.align	4


	//----- nvinfo : EIATTR_CUDA_API_VERSION
	.align		4
        /*0000*/ 	.byte	0x04, 0x37
        /*0002*/ 	.short	(.L_7 - .L_6)
.L_6:
        /*0004*/ 	.word	0x00000082


	//----- nvinfo : EIATTR_KPARAM_INFO
	.align		4
.L_7:
        /*0008*/ 	.byte	0x04, 0x17
        /*000a*/ 	.short	(.L_9 - .L_8)
.L_8:
        /*000c*/ 	.word	0x00000000
        /*0010*/ 	.short	0x0000
        /*0012*/ 	.short	0x0000
        /*0014*/ 	.byte	0x00, 0xf5, 0x21, 0x00


	//----- nvinfo : EIATTR_SPARSE_MMA_MASK
	.align		4
.L_9:
        /*0018*/ 	.byte	0x03, 0x50
        /*001a*/ 	.short	0x0000


	//----- nvinfo : EIATTR_MAXREG_COUNT
	.align		4
        /*001c*/ 	.byte	0x03, 0x1b
        /*001e*/ 	.short	0x00ff


	//----- nvinfo : EIATTR_MERCURY_ISA_VERSION
	.align		4
        /*0020*/ 	.byte	0x03, 0x5f
        /*0022*/ 	.short	0x0101


	//----- nvinfo : EIATTR_VRC_CTA_INIT_COUNT
	.align		4
        /*0024*/ 	.byte	0x02, 0x4a
	.zero		1
	.zero		1


	//----- nvinfo : EIATTR_EXIT_INSTR_OFFSETS
	.align		4
        /*0028*/ 	.byte	0x04, 0x1c
        /*002a*/ 	.short	(.L_11 - .L_10)


	//   ....[0]....
.L_10:
        /*002c*/ 	.word	0x00000070


	//----- nvinfo : EIATTR_CBANK_PARAM_SIZE
	.align		4
.L_11:
        /*0030*/ 	.byte	0x03, 0x19
        /*0032*/ 	.short	0x0008


	//----- nvinfo : EIATTR_PARAM_CBANK
	.align		4
        /*0034*/ 	.byte	0x04, 0x0a
        /*0036*/ 	.short	(.L_13 - .L_12)
	.align		4
.L_12:
        /*0038*/ 	.word	index@(.nv.constant0._Z10foo_devicePi)
        /*003c*/ 	.short	0x0380
        /*003e*/ 	.short	0x0008


	//----- nvinfo : EIATTR_SW_WAR
	.align		4
.L_13:
        /*0040*/ 	.byte	0x04, 0x36
        /*0042*/ 	.short	(.L_15 - .L_14)
.L_14:
        /*0044*/ 	.word	0x00000008
.L_15:


//--------------------- .nv.callgraph             --------------------------
	.section	.nv.callgraph,"",@"SHT_CUDA_CALLGRAPH"
	.align	4
	.sectionentsize	8
	.align		4
        /*0000*/ 	.word	0x00000000
	.align		4
        /*0004*/ 	.word	0xffffffff
	.align		4
        /*0008*/ 	.word	0x00000000
	.align		4
        /*000c*/ 	.word	0xfffffffe
	.align		4
        /*0010*/ 	.word	0x00000000
	.align		4
        /*0014*/ 	.word	0xfffffffd
	.align		4
        /*0018*/ 	.word	0x00000000
	.align		4
        /*001c*/ 	.word	0xfffffffc


//--------------------- .text._Z10foo_devicePi    --------------------------
	.section	.text._Z10foo_devicePi,"ax",@progbits
	.align	128
        .global         _Z10foo_devicePi
        .type           _Z10foo_devicePi,@function
        .size           _Z10foo_devicePi,(.L_x_1 - _Z10foo_devicePi)
        .other          _Z10foo_devicePi,@"STO_CUDA_ENTRY STV_DEFAULT"
_Z10foo_devicePi:
.text._Z10foo_devicePi:
[----:B------:R-:W-:Y:S01]  /*0000*/  LDC R1, c[0x0][0x37c] ;  /* 0x0000df00ff017b82 */ /* 0x000fe20000000800 */
[----:B------:R-:W0:Y:S07]  /*0010*/  S2R R5, SR_TID.X ;  /* 0x0000000000057919 */ /* 0x000e2e0000002100 */
[----:B------:R-:W0:Y:S01]  /*0020*/  LDC.64 R2, c[0x0][0x380] ;  /* 0x0000e000ff027b82 */ /* 0x000e220000000a00 */
[----:B------:R-:W1:Y:S01]  /*0030*/  LDCU.64 UR4, c[0x0][0x358] ;  /* 0x00006b00ff0477ac */ /* 0x000e620008000a00 */
[----:B0-----:R-:W-:-:S04]  /*0040*/  IMAD.WIDE.U32 R2, R5, 0x4, R2 ;  /* 0x0000000405027825 */ /* 0x001fc800078e0002 */
[----:B------:R-:W-:-:S05]  /*0050*/  IMAD R5, R5, 0x7, RZ ;  /* 0x0000000705057824 */ /* 0x000fca00078e02ff */
[----:B-1----:R-:W-:Y:S01]  /*0060*/  STG.E desc[UR4][R2.64], R5 ;  /* 0x0000000502007986 */ /* 0x002fe2000c101904 */
[----:B------:R-:W-:Y:S05]  /*0070*/  EXIT ;  /* 0x000000000000794d */ /* 0x000fea0003800000 */
.L_x_0:
[----:B------:R-:W-:-:S00]  /*0080*/  BRA `(.L_x_0) ;  /* 0xfffffffc00fc7947 */ /* 0x000fc0000383ffff */
[----:B------:R-:W-:-:S00]  /*0090*/  NOP ;  /* 0x0000000000007918 */ /* 0x000fc00000000000 */
        /* <DEDUP_REMOVED lines=14> */
.L_x_1:


//--------------------- .nv.shared.reserved.0     --------------------------
	.section	.nv.shared.reserved.0,"aw",@nobits
	.weak		__nv_reservedSMEM_offset_0_alias
	.size		__nv_reservedSMEM_offset_0_alias, 0, 64
	.other		__nv_reservedSMEM_offset_0_alias,@"STO_CUDA_RESERVED_SHARED STV_DEFAULT"
__nv_reservedSMEM_offset_0_alias:
	.zero		0
	.zero		64


//--------------------- .nv.constant0._Z10foo_devicePi --------------------------
	.section	.nv.constant0._Z10foo_devicePi,"a",@progbits
	.sectionflags	@""
	.align	4
.nv.constant0._Z10foo_devicePi:
	.zero		904


//--------------------- SYMBOLS --------------------------

	.type		.nv.reservedSmem.offset0,@object
	.size		.nv.reservedSmem.offset0,0x4
